//
// Generated by NVIDIA NVVM Compiler
//
// Compiler Build ID: CL-36424714
// Cuda compilation tools, release 13.0, V13.0.88
// Based on NVVM 20.0.0
//

.version 9.0
.target sm_100
.address_size 64

	// .globl	_Z20block_scan_inclusivePKiPiS1_i
.extern .shared .align 16 .b8 smem[];

.visible .entry _Z20block_scan_inclusivePKiPiS1_i(
	.param .u64 .ptr .align 1 _Z20block_scan_inclusivePKiPiS1_i_param_0,
	.param .u64 .ptr .align 1 _Z20block_scan_inclusivePKiPiS1_i_param_1,
	.param .u64 .ptr .align 1 _Z20block_scan_inclusivePKiPiS1_i_param_2,
	.param .u32 _Z20block_scan_inclusivePKiPiS1_i_param_3
)
{
	.reg .pred 	%p<29>;
	.reg .b32 	%r<63>;
	.reg .b64 	%rd<15>;

	ld.param.u64 	%rd2, [_Z20block_scan_inclusivePKiPiS1_i_param_0];
	ld.param.u64 	%rd4, [_Z20block_scan_inclusivePKiPiS1_i_param_1];
	ld.param.u64 	%rd3, [_Z20block_scan_inclusivePKiPiS1_i_param_2];
	ld.param.u32 	%r16, [_Z20block_scan_inclusivePKiPiS1_i_param_3];
	cvta.to.global.u64 	%rd1, %rd4;
	mov.u32 	%r1, %tid.x;
	mov.u32 	%r2, %ctaid.x;
	mov.u32 	%r3, %ntid.x;
	mul.lo.s32 	%r4, %r2, %r3;
	add.s32 	%r5, %r4, %r1;
	setp.ge.s32 	%p1, %r5, %r16;
	mov.b32 	%r60, 0;
	@%p1 bra 	$L__BB0_2;
	cvta.to.global.u64 	%rd5, %rd2;
	mul.wide.s32 	%rd6, %r5, 4;
	add.s64 	%rd7, %rd5, %rd6;
	ld.global.u32 	%r60, [%rd7];
$L__BB0_2:
	and.b32  	%r8, %r1, 31;
	shfl.sync.up.b32	%r18|%p2, %r60, 1, 0, -1;
	setp.eq.s32 	%p3, %r8, 0;
	selp.b32 	%r19, 0, %r18, %p3;
	add.s32 	%r20, %r19, %r60;
	shfl.sync.up.b32	%r21|%p4, %r20, 2, 0, -1;
	setp.lt.u32 	%p5, %r8, 2;
	selp.b32 	%r22, 0, %r21, %p5;
	add.s32 	%r23, %r22, %r20;
	shfl.sync.up.b32	%r24|%p6, %r23, 4, 0, -1;
	setp.lt.u32 	%p7, %r8, 4;
	selp.b32 	%r25, 0, %r24, %p7;
	add.s32 	%r26, %r25, %r23;
	shfl.sync.up.b32	%r27|%p8, %r26, 8, 0, -1;
	setp.lt.u32 	%p9, %r8, 8;
	selp.b32 	%r28, 0, %r27, %p9;
	add.s32 	%r29, %r28, %r26;
	shfl.sync.up.b32	%r30|%p10, %r29, 16, 0, -1;
	setp.lt.u32 	%p11, %r8, 16;
	selp.b32 	%r31, 0, %r30, %p11;
	add.s32 	%r62, %r31, %r29;
	setp.ne.s32 	%p12, %r8, 31;
	shr.u32 	%r32, %r1, 3;
	and.b32  	%r33, %r32, 124;
	mov.u32 	%r34, smem;
	add.s32 	%r10, %r34, %r33;
	@%p12 bra 	$L__BB0_4;
	st.shared.u32 	[%r10], %r62;
$L__BB0_4:
	bar.sync 	0;
	setp.gt.u32 	%p13, %r1, 31;
	@%p13 bra 	$L__BB0_8;
	add.s32 	%r36, %r3, 31;
	shr.u32 	%r37, %r36, 5;
	setp.ge.u32 	%p14, %r1, %r37;
	shl.b32 	%r38, %r8, 2;
	add.s32 	%r11, %r34, %r38;
	mov.b32 	%r61, 0;
	@%p14 bra 	$L__BB0_7;
	ld.shared.u32 	%r61, [%r11];
$L__BB0_7:
	setp.lt.u32 	%p15, %r8, 16;
	setp.lt.u32 	%p16, %r8, 8;
	setp.lt.u32 	%p17, %r8, 4;
	setp.lt.u32 	%p18, %r8, 2;
	setp.eq.s32 	%p19, %r8, 0;
	shfl.sync.up.b32	%r40|%p20, %r61, 1, 0, -1;
	selp.b32 	%r41, 0, %r40, %p19;
	add.s32 	%r42, %r41, %r61;
	shfl.sync.up.b32	%r43|%p21, %r42, 2, 0, -1;
	selp.b32 	%r44, 0, %r43, %p18;
	add.s32 	%r45, %r44, %r42;
	shfl.sync.up.b32	%r46|%p22, %r45, 4, 0, -1;
	selp.b32 	%r47, 0, %r46, %p17;
	add.s32 	%r48, %r47, %r45;
	shfl.sync.up.b32	%r49|%p23, %r48, 8, 0, -1;
	selp.b32 	%r50, 0, %r49, %p16;
	add.s32 	%r51, %r50, %r48;
	shfl.sync.up.b32	%r52|%p24, %r51, 16, 0, -1;
	selp.b32 	%r53, 0, %r52, %p15;
	add.s32 	%r54, %r53, %r51;
	st.shared.u32 	[%r11], %r54;
$L__BB0_8:
	setp.lt.u32 	%p25, %r1, 32;
	bar.sync 	0;
	@%p25 bra 	$L__BB0_10;
	ld.shared.u32 	%r55, [%r10+-4];
	add.s32 	%r62, %r55, %r62;
$L__BB0_10:
	setp.ge.s32 	%p26, %r5, %r16;
	@%p26 bra 	$L__BB0_12;
	mul.wide.s32 	%rd8, %r5, 4;
	add.s64 	%rd9, %rd1, %rd8;
	st.global.u32 	[%rd9], %r62;
$L__BB0_12:
	setp.eq.s64 	%p27, %rd3, 0;
	@%p27 bra 	$L__BB0_15;
	bar.sync 	0;
	setp.ne.s32 	%p28, %r1, 0;
	@%p28 bra 	$L__BB0_15;
	add.s32 	%r56, %r4, %r3;
	min.u32 	%r57, %r56, %r16;
	add.s32 	%r58, %r57, -1;
	mul.wide.s32 	%rd10, %r58, 4;
	add.s64 	%rd11, %rd1, %rd10;
	ld.global.u32 	%r59, [%rd11];
	cvta.to.global.u64 	%rd12, %rd3;
	mul.wide.u32 	%rd13, %r2, 4;
	add.s64 	%rd14, %rd12, %rd13;
	st.global.u32 	[%rd14], %r59;
$L__BB0_15:
	ret;

}
	// .globl	_Z17add_block_offsetsPiPKii
.visible .entry _Z17add_block_offsetsPiPKii(
	.param .u64 .ptr .align 1 _Z17add_block_offsetsPiPKii_param_0,
	.param .u64 .ptr .align 1 _Z17add_block_offsetsPiPKii_param_1,
	.param .u32 _Z17add_block_offsetsPiPKii_param_2
)
{
	.reg .pred 	%p<4>;
	.reg .b32 	%r<10>;
	.reg .b64 	%rd<9>;

	ld.param.u64 	%rd1, [_Z17add_block_offsetsPiPKii_param_0];
	ld.param.u64 	%rd2, [_Z17add_block_offsetsPiPKii_param_1];
	ld.param.u32 	%r3, [_Z17add_block_offsetsPiPKii_param_2];
	mov.u32 	%r4, %tid.x;
	mov.u32 	%r1, %ctaid.x;
	mov.u32 	%r5, %ntid.x;
	mad.lo.s32 	%r2, %r1, %r5, %r4;
	setp.ge.s32 	%p1, %r2, %r3;
	setp.eq.s32 	%p2, %r1, 0;
	or.pred  	%p3, %p2, %p1;
	@%p3 bra 	$L__BB1_2;
	cvta.to.global.u64 	%rd3, %rd2;
	cvta.to.global.u64 	%rd4, %rd1;
	add.s32 	%r6, %r1, -1;
	mul.wide.u32 	%rd5, %r6, 4;
	add.s64 	%rd6, %rd3, %rd5;
	ld.global.u32 	%r7, [%rd6];
	mul.wide.s32 	%rd7, %r2, 4;
	add.s64 	%rd8, %rd4, %rd7;
	ld.global.u32 	%r8, [%rd8];
	add.s32 	%r9, %r8, %r7;
	st.global.u32 	[%rd8], %r9;
$L__BB1_2:
	ret;

}


// ===== COMPILED SASS (sm_100) =====

	.target	sm_100

	.elftype	@"ET_EXEC"


//--------------------- .note.nv.tkinfo           --------------------------
	.section	.note.nv.tkinfo,"",@"SHT_NOTE"
	.sectionflags	@"SHF_NOTE_NV_TKINFO"
	.tkinfo
        /*0018*/ 	.word	0x00000002
        /*0030*/ 	.string	""
        /*0030*/ 	.string	"ptxas"
        /*0030*/ 	.string	"Cuda compilation tools, release 13.0, V13.0.88"
        /*0030*/ 	.string	"Build cuda_13.0.r13.0/compiler.36424714_0"
        /*0030*/ 	.string	"-arch sm_100 -m 64 "



//--------------------- .note.nv.cuinfo           --------------------------
	.section	.note.nv.cuinfo,"",@"SHT_NOTE"
	.sectionflags	@"SHF_NOTE_NV_CUINFO"
        /*0018*/ 	.short	0x0002
        /*001a*/ 	.short	0x0064
        /*001c*/ 	.short	0x0082
	.zero		2


//--------------------- .nv.info                  --------------------------
	.section	.nv.info,"",@"SHT_CUDA_INFO"
	.align	4


	//----- nvinfo : EIATTR_REGCOUNT
	.align		4
        /*0000*/ 	.byte	0x04, 0x2f
        /*0002*/ 	.short	(.L_1 - .L_0)
	.align		4
.L_0:
        /*0004*/ 	.word	index@(_Z20block_scan_inclusivePKiPiS1_i)
        /*0008*/ 	.word	0x00000016


	//----- nvinfo : EIATTR_FRAME_SIZE
	.align		4
.L_1:
        /*000c*/ 	.byte	0x04, 0x11
        /*000e*/ 	.short	(.L_3 - .L_2)
	.align		4
.L_2:
        /*0010*/ 	.word	index@(_Z20block_scan_inclusivePKiPiS1_i)
        /*0014*/ 	.word	0x00000000


	//----- nvinfo : EIATTR_REGCOUNT
	.align		4
.L_3:
        /*0018*/ 	.byte	0x04, 0x2f
        /*001a*/ 	.short	(.L_5 - .L_4)
	.align		4
.L_4:
        /*001c*/ 	.word	index@(_Z17add_block_offsetsPiPKii)
        /*0020*/ 	.word	0x0000000c


	//----- nvinfo : EIATTR_FRAME_SIZE
	.align		4
.L_5:
        /*0024*/ 	.byte	0x04, 0x11
        /*0026*/ 	.short	(.L_7 - .L_6)
	.align		4
.L_6:
        /*0028*/ 	.word	index@(_Z17add_block_offsetsPiPKii)
        /*002c*/ 	.word	0x00000000


	//----- nvinfo : EIATTR_MIN_STACK_SIZE
	.align		4
.L_7:
        /*0030*/ 	.byte	0x04, 0x12
        /*0032*/ 	.short	(.L_9 - .L_8)
	.align		4
.L_8:
        /*0034*/ 	.word	index@(_Z17add_block_offsetsPiPKii)
        /*0038*/ 	.word	0x00000000


	//----- nvinfo : EIATTR_MIN_STACK_SIZE
	.align		4
.L_9:
        /*003c*/ 	.byte	0x04, 0x12
        /*003e*/ 	.short	(.L_11 - .L_10)
	.align		4
.L_10:
        /*0040*/ 	.word	index@(_Z20block_scan_inclusivePKiPiS1_i)
        /*0044*/ 	.word	0x00000000
.L_11:


//--------------------- .nv.compat                --------------------------
	.section	.nv.compat,"",@"SHT_CUDA_COMPAT_INFO"
	.align	4
        /*0000*/ 	.byte	0x02, 0x09, 0x00, 0x00, 0x02, 0x02, 0x01, 0x00, 0x02, 0x05, 0x05, 0x00, 0x03, 0x07, 0x01, 0x01
        /*0010*/ 	.byte	0x02, 0x03, 0x00, 0x00, 0x02, 0x06, 0x01, 0x00, 0x04, 0x0b, 0x08, 0x00, 0x09, 0x00, 0x00, 0x00
        /*0020*/ 	.byte	0x00, 0x00, 0x00, 0x00


//--------------------- .nv.info._Z17add_block_offsetsPiPKii --------------------------
	.section	.nv.info._Z17add_block_offsetsPiPKii,"",@"SHT_CUDA_INFO"
	.sectionflags	@""
	.align	4


	//----- nvinfo : EIATTR_CUDA_API_VERSION
	.align		4
        /*0000*/ 	.byte	0x04, 0x37
        /*0002*/ 	.short	(.L_13 - .L_12)
.L_12:
        /*0004*/ 	.word	0x00000082


	//----- nvinfo : EIATTR_KPARAM_INFO
	.align		4
.L_13:
        /*0008*/ 	.byte	0x04, 0x17
        /*000a*/ 	.short	(.L_15 - .L_14)
.L_14:
        /*000c*/ 	.word	0x00000000
        /*0010*/ 	.short	0x0002
        /*0012*/ 	.short	0x0010
        /*0014*/ 	.byte	0x00, 0xf0, 0x11, 0x00


	//----- nvinfo : EIATTR_KPARAM_INFO
	.align		4
.L_15:
        /*0018*/ 	.byte	0x04, 0x17
        /*001a*/ 	.short	(.L_17 - .L_16)
.L_16:
        /*001c*/ 	.word	0x00000000
        /*0020*/ 	.short	0x0001
        /*0022*/ 	.short	0x0008
        /*0024*/ 	.byte	0x00, 0xf5, 0x21, 0x00


	//----- nvinfo : EIATTR_KPARAM_INFO
	.align		4
.L_17:
        /*0028*/ 	.byte	0x04, 0x17
        /*002a*/ 	.short	(.L_19 - .L_18)
.L_18:
        /*002c*/ 	.word	0x00000000
        /*0030*/ 	.short	0x0000
        /*0032*/ 	.short	0x0000
        /*0034*/ 	.byte	0x00, 0xf5, 0x21, 0x00


	//----- nvinfo : EIATTR_SPARSE_MMA_MASK
	.align		4
.L_19:
        /*0038*/ 	.byte	0x03, 0x50
        /*003a*/ 	.short	0x0000


	//----- nvinfo : EIATTR_MAXREG_COUNT
	.align		4
        /*003c*/ 	.byte	0x03, 0x1b
        /*003e*/ 	.short	0x00ff


	//----- nvinfo : EIATTR_MERCURY_ISA_VERSION
	.align		4
        /*0040*/ 	.byte	0x03, 0x5f
        /*0042*/ 	.short	0x0101


	//----- nvinfo : EIATTR_VRC_CTA_INIT_COUNT
	.align		4
        /*0044*/ 	.byte	0x02, 0x4a
	.zero		1
	.zero		1


	//----- nvinfo : EIATTR_EXIT_INSTR_OFFSETS
	.align		4
        /*0048*/ 	.byte	0x04, 0x1c
        /*004a*/ 	.short	(.L_21 - .L_20)


	//   ....[0]....
.L_20:
        /*004c*/ 	.word	0x00000080


	//   ....[1]....
        /*0050*/ 	.word	0x00000130


	//----- nvinfo : EIATTR_CBANK_PARAM_SIZE
	.align		4
.L_21:
        /*0054*/ 	.byte	0x03, 0x19
        /*0056*/ 	.short	0x0014


	//----- nvinfo : EIATTR_PARAM_CBANK
	.align		4
        /*0058*/ 	.byte	0x04, 0x0a
        /*005a*/ 	.short	(.L_23 - .L_22)
	.align		4
.L_22:
        /*005c*/ 	.word	index@(.nv.constant0._Z17add_block_offsetsPiPKii)
        /*0060*/ 	.short	0x0380
        /*0062*/ 	.short	0x0014


	//----- nvinfo : EIATTR_SW_WAR
	.align		4
.L_23:
        /*0064*/ 	.byte	0x04, 0x36
        /*0066*/ 	.short	(.L_25 - .L_24)
.L_24:
        /*0068*/ 	.word	0x00000008
.L_25:


//--------------------- .nv.info._Z20block_scan_inclusivePKiPiS1_i --------------------------
	.section	.nv.info._Z20block_scan_inclusivePKiPiS1_i,"",@"SHT_CUDA_INFO"
	.sectionflags	@""
	.align	4


	//----- nvinfo : EIATTR_CUDA_API_VERSION
	.align		4
        /*0000*/ 	.byte	0x04, 0x37
        /*0002*/ 	.short	(.L_27 - .L_26)
.L_26:
        /*0004*/ 	.word	0x00000082


	//----- nvinfo : EIATTR_KPARAM_INFO
	.align		4
.L_27:
        /*0008*/ 	.byte	0x04, 0x17
        /*000a*/ 	.short	(.L_29 - .L_28)
.L_28:
        /*000c*/ 	.word	0x00000000
        /*0010*/ 	.short	0x0003
        /*0012*/ 	.short	0x0018
        /*0014*/ 	.byte	0x00, 0xf0, 0x11, 0x00


	//----- nvinfo : EIATTR_KPARAM_INFO
	.align		4
.L_29:
        /*0018*/ 	.byte	0x04, 0x17
        /*001a*/ 	.short	(.L_31 - .L_30)
.L_30:
        /*001c*/ 	.word	0x00000000
        /*0020*/ 	.short	0x0002
        /*0022*/ 	.short	0x0010
        /*0024*/ 	.byte	0x00, 0xf5, 0x21, 0x00


	//----- nvinfo : EIATTR_KPARAM_INFO
	.align		4
.L_31:
        /*0028*/ 	.byte	0x04, 0x17
        /*002a*/ 	.short	(.L_33 - .L_32)
.L_32:
        /*002c*/ 	.word	0x00000000
        /*0030*/ 	.short	0x0001
        /*0032*/ 	.short	0x0008
        /*0034*/ 	.byte	0x00, 0xf5, 0x21, 0x00


	//----- nvinfo : EIATTR_KPARAM_INFO
	.align		4
.L_33:
        /*0038*/ 	.byte	0x04, 0x17
        /*003a*/ 	.short	(.L_35 - .L_34)
.L_34:
        /*003c*/ 	.word	0x00000000
        /*0040*/ 	.short	0x0000
        /*0042*/ 	.short	0x0000
        /*0044*/ 	.byte	0x00, 0xf5, 0x21, 0x00


	//----- nvinfo : EIATTR_SPARSE_MMA_MASK
	.align		4
.L_35:
        /*0048*/ 	.byte	0x03, 0x50
        /*004a*/ 	.short	0x0000


	//----- nvinfo : EIATTR_MAXREG_COUNT
	.align		4
        /*004c*/ 	.byte	0x03, 0x1b
        /*004e*/ 	.short	0x00ff


	//----- nvinfo : EIATTR_NUM_BARRIERS
	.align		4
        /*0050*/ 	.byte	0x02, 0x4c
        /*0052*/ 	.byte	0x01
	.zero		1


	//----- nvinfo : EIATTR_MERCURY_ISA_VERSION
	.align		4
        /*0054*/ 	.byte	0x03, 0x5f
        /*0056*/ 	.short	0x0101


	//----- nvinfo : EIATTR_COOP_GROUP_MASK_REGIDS
	.align		4
        /*0058*/ 	.byte	0x04, 0x29
        /*005a*/ 	.short	(.L_37 - .L_36)


	//   ....[0]....
.L_36:
        /*005c*/ 	.word	0xffffffff


	//   ....[1]....
        /*0060*/ 	.word	0xffffffff


	//   ....[2]....
        /*0064*/ 	.word	0xffffffff


	//   ....[3]....
        /*0068*/ 	.word	0xffffffff


	//   ....[4]....
        /*006c*/ 	.word	0xffffffff


	//   ....[5]....
        /*0070*/ 	.word	0xffffffff


	//   ....[6]....
        /*0074*/ 	.word	0xffffffff


	//   ....[7]....
        /*0078*/ 	.word	0xffffffff


	//   ....[8]....
        /*007c*/ 	.word	0xffffffff


	//   ....[9]....
        /*0080*/ 	.word	0xffffffff


	//   ....[10]....
        /*0084*/ 	.word	0x0500000e


	//   ....[11]....
        /*0088*/ 	.word	0x0500000e


	//   ....[12]....
        /*008c*/ 	.word	0x0500000e


	//   ....[13]....
        /*0090*/ 	.word	0x0500000e


	//   ....[14]....
        /*0094*/ 	.word	0x0500000e


	//----- nvinfo : EIATTR_COOP_GROUP_INSTR_OFFSETS
	.align		4
.L_37:
        /*0098*/ 	.byte	0x04, 0x28
        /*009a*/ 	.short	(.L_39 - .L_38)


	//   ....[0]....
.L_38:
        /*009c*/ 	.word	0x00000150


	//   ....[1]....
        /*00a0*/ 	.word	0x00000190


	//   ....[2]....
        /*00a4*/ 	.word	0x000001d0


	//   ....[3]....
        /*00a8*/ 	.word	0x00000210


	//   ....[4]....
        /*00ac*/ 	.word	0x00000240


	//   ....[5]....
        /*00b0*/ 	.word	0x00000340


	//   ....[6]....
        /*00b4*/ 	.word	0x00000370


	//   ....[7]....
        /*00b8*/ 	.word	0x000003a0


	//   ....[8]....
        /*00bc*/ 	.word	0x000003d0


	//   ....[9]....
        /*00c0*/ 	.word	0x00000400


	//   ....[10]....
        /*00c4*/ 	.word	0x00000610


	//   ....[11]....
        /*00c8*/ 	.word	0x00000690


	//   ....[12]....
        /*00cc*/ 	.word	0x00000710


	//   ....[13]....
        /*00d0*/ 	.word	0x00000790


	//   ....[14]....
        /*00d4*/ 	.word	0x00000810


	//----- nvinfo : EIATTR_VRC_CTA_INIT_COUNT
	.align		4
.L_39:
        /*00d8*/ 	.byte	0x02, 0x4a
	.zero		1
	.zero		1


	//----- nvinfo : EIATTR_EXIT_INSTR_OFFSETS
	.align		4
        /*00dc*/ 	.byte	0x04, 0x1c
        /*00de*/ 	.short	(.L_41 - .L_40)


	//   ....[0]....
.L_40:
        /*00e0*/ 	.word	0x000004f0


	//   ....[1]....
        /*00e4*/ 	.word	0x00000520


	//   ....[2]....
        /*00e8*/ 	.word	0x000005b0


	//----- nvinfo : EIATTR_CRS_STACK_SIZE
	.align		4
.L_41:
        /*00ec*/ 	.byte	0x04, 0x1e
        /*00ee*/ 	.short	(.L_43 - .L_42)
.L_42:
        /*00f0*/ 	.word	0x00000000


	//----- nvinfo : EIATTR_CBANK_PARAM_SIZE
	.align		4
.L_43:
        /*00f4*/ 	.byte	0x03, 0x19
        /*00f6*/ 	.short	0x001c


	//----- nvinfo : EIATTR_PARAM_CBANK
	.align		4
        /*00f8*/ 	.byte	0x04, 0x0a
        /*00fa*/ 	.short	(.L_45 - .L_44)
	.align		4
.L_44:
        /*00fc*/ 	.word	index@(.nv.constant0._Z20block_scan_inclusivePKiPiS1_i)
        /*0100*/ 	.short	0x0380
        /*0102*/ 	.short	0x001c


	//----- nvinfo : EIATTR_SW_WAR
	.align		4
.L_45:
        /*0104*/ 	.byte	0x04, 0x36
        /*0106*/ 	.short	(.L_47 - .L_46)
.L_46:
        /*0108*/ 	.word	0x00000008
.L_47:


//--------------------- .nv.callgraph             --------------------------
	.section	.nv.callgraph,"",@"SHT_CUDA_CALLGRAPH"
	.align	4
	.sectionentsize	8
	.align		4
        /*0000*/ 	.word	0x00000000
	.align		4
        /*0004*/ 	.word	0xffffffff
	.align		4
        /*0008*/ 	.word	0x00000000
	.align		4
        /*000c*/ 	.word	0xfffffffe
	.align		4
        /*0010*/ 	.word	0x00000000
	.align		4
        /*0014*/ 	.word	0xfffffffd
	.align		4
        /*0018*/ 	.word	0x00000000
	.align		4
        /*001c*/ 	.word	0xfffffffc


//--------------------- .text._Z17add_block_offsetsPiPKii --------------------------
	.section	.text._Z17add_block_offsetsPiPKii,"ax",@progbits
	.align	128
        .global         _Z17add_block_offsetsPiPKii
        .type           _Z17add_block_offsetsPiPKii,@function
        .size           _Z17add_block_offsetsPiPKii,(.L_x_10 - _Z17add_block_offsetsPiPKii)
        .other          _Z17add_block_offsetsPiPKii,@"STO_CUDA_ENTRY STV_DEFAULT"
_Z17add_block_offsetsPiPKii:
.text._Z17add_block_offsetsPiPKii:
[----:B------:R-:W-:Y:S01]  /*0000*/  LDC R1, c[0x0][0x37c] ;  /* 0x0000df00ff017b82 */ /* 0x000fe20000000800 */
[----:B------:R-:W0:Y:S01]  /*0010*/  S2R R7, SR_TID.X ;  /* 0x0000000000077919 */ /* 0x000e220000002100 */
[----:B------:R-:W0:Y:S01]  /*0020*/  LDCU UR4, c[0x0][0x360] ;  /* 0x00006c00ff0477ac */ /* 0x000e220008000800 */
[----:B------:R-:W0:Y:S01]  /*0030*/  S2R R0, SR_CTAID.X ;  /* 0x0000000000007919 */ /* 0x000e220000002500 */
[----:B------:R-:W1:Y:S01]  /*0040*/  LDCU UR5, c[0x0][0x390] ;  /* 0x00007200ff0577ac */ /* 0x000e620008000800 */
[----:B0-----:R-:W-:-:S05]  /*0050*/  IMAD R7, R0, UR4, R7 ;  /* 0x0000000400077c24 */ /* 0x001fca000f8e0207 */
[----:B-1----:R-:W-:-:S04]  /*0060*/  ISETP.GE.AND P0, PT, R7, UR5, PT ;  /* 0x0000000507007c0c */ /* 0x002fc8000bf06270 */
[----:B------:R-:W-:-:S13]  /*0070*/  ISETP.EQ.OR P0, PT, R0, RZ, P0 ;  /* 0x000000ff0000720c */ /* 0x000fda0000702670 */
[----:B------:R-:W-:Y:S05]  /*0080*/  @P0 EXIT ;  /* 0x000000000000094d */ /* 0x000fea0003800000 */
[----:B------:R-:W0:Y:S01]  /*0090*/  LDC.64 R2, c[0x0][0x388] ;  /* 0x0000e200ff027b82 */ /* 0x000e220000000a00 */
[----:B------:R-:W1:Y:S01]  /*00a0*/  LDCU.64 UR4, c[0x0][0x358] ;  /* 0x00006b00ff0477ac */ /* 0x000e620008000a00 */
[----:B------:R-:W-:-:S06]  /*00b0*/  IADD3 R9, PT, PT, R0, -0x1, RZ ;  /* 0xffffffff00097810 */ /* 0x000fcc0007ffe0ff */
[----:B------:R-:W2:Y:S01]  /*00c0*/  LDC.64 R4, c[0x0][0x380] ;  /* 0x0000e000ff047b82 */ /* 0x000ea20000000a00 */
[----:B0-----:R-:W-:-:S06]  /*00d0*/  IMAD.WIDE.U32 R2, R9, 0x4, R2 ;  /* 0x0000000409027825 */ /* 0x001fcc00078e0002 */
[----:B-1----:R-:W3:Y:S01]  /*00e0*/  LDG.E R2, desc[UR4][R2.64] ;  /* 0x0000000402027981 */ /* 0x002ee2000c1e1900 */
[----:B--2---:R-:W-:-:S05]  /*00f0*/  IMAD.WIDE R4, R7, 0x4, R4 ;  /* 0x0000000407047825 */ /* 0x004fca00078e0204 */
[----:B------:R-:W3:Y:S02]  /*0100*/  LDG.E R7, desc[UR4][R4.64] ;  /* 0x0000000404077981 */ /* 0x000ee4000c1e1900 */
[----:B---3--:R-:W-:-:S05]  /*0110*/  IADD3 R7, PT, PT, R2, R7, RZ ;  /* 0x0000000702077210 */ /* 0x008fca0007ffe0ff */
[----:B------:R-:W-:Y:S01]  /*0120*/  STG.E desc[UR4][R4.64], R7 ;  /* 0x0000000704007986 */ /* 0x000fe2000c101904 */
[----:B------:R-:W-:Y:S05]  /*0130*/  EXIT ;  /* 0x000000000000794d */ /* 0x000fea0003800000 */
.L_x_0:
[----:B------:R-:W-:-:S00]  /*0140*/  BRA `(.L_x_0) ;  /* 0xfffffffc00fc7947 */ /* 0x000fc0000383ffff */
[----:B------:R-:W-:-:S00]  /*0150*/  NOP ;  /* 0x0000000000007918 */ /* 0x000fc00000000000 */
        /* <DEDUP_REMOVED lines=10> */
.L_x_10:


//--------------------- .text._Z20block_scan_inclusivePKiPiS1_i --------------------------
	.section	.text._Z20block_scan_inclusivePKiPiS1_i,"ax",@progbits
	.align	128
        .global         _Z20block_scan_inclusivePKiPiS1_i
        .type           _Z20block_scan_inclusivePKiPiS1_i,@function
        .size           _Z20block_scan_inclusivePKiPiS1_i,(.L_x_11 - _Z20block_scan_inclusivePKiPiS1_i)
        .other          _Z20block_scan_inclusivePKiPiS1_i,@"STO_CUDA_ENTRY STV_DEFAULT"
_Z20block_scan_inclusivePKiPiS1_i:
.text._Z20block_scan_inclusivePKiPiS1_i:
[----:B------:R-:W-:Y:S01]  /*0000*/  LDC R1, c[0x0][0x37c] ;  /* 0x0000df00ff017b82 */ /* 0x000fe20000000800 */
[----:B------:R-:W0:Y:S01]  /*0010*/  S2R R0, SR_CTAID.X ;  /* 0x0000000000007919 */ /* 0x000e220000002500 */
[----:B------:R-:W0:Y:S06]  /*0020*/  LDCU UR8, c[0x0][0x360] ;  /* 0x00006c00ff0877ac */ /* 0x000e2c0008000800 */
[----:B------:R-:W1:Y:S01]  /*0030*/  LDC R2, c[0x0][0x398] ;  /* 0x0000e600ff027b82 */ /* 0x000e620000000800 */
[----:B------:R-:W-:Y:S01]  /*0040*/  IMAD.MOV.U32 R8, RZ, RZ, RZ ;  /* 0x000000ffff087224 */ /* 0x000fe200078e00ff */
[----:B------:R-:W2:Y:S01]  /*0050*/  S2R R4, SR_TID.X ;  /* 0x0000000000047919 */ /* 0x000ea20000002100 */
[----:B------:R-:W3:Y:S01]  /*0060*/  LDCU.64 UR6, c[0x0][0x358] ;  /* 0x00006b00ff0677ac */ /* 0x000ee20008000a00 */
[----:B0-----:R-:W-:-:S04]  /*0070*/  IMAD R3, R0, UR8, RZ ;  /* 0x0000000800037c24 */ /* 0x001fc8000f8e02ff */
[----:B--2---:R-:W-:-:S05]  /*0080*/  IMAD.IADD R5, R3, 0x1, R4 ;  /* 0x0000000103057824 */ /* 0x004fca00078e0204 */
[----:B-1----:R-:W-:-:S13]  /*0090*/  ISETP.GE.AND P1, PT, R5, R2, PT ;  /* 0x000000020500720c */ /* 0x002fda0003f26270 */
[----:B------:R-:W0:Y:S02]  /*00a0*/  @!P1 LDC.64 R6, c[0x0][0x380] ;  /* 0x0000e000ff069b82 */ /* 0x000e240000000a00 */
[----:B0-----:R-:W-:-:S05]  /*00b0*/  @!P1 IMAD.WIDE R6, R5, 0x4, R6 ;  /* 0x0000000405069825 */ /* 0x001fca00078e0206 */
[----:B---3--:R-:W2:Y:S01]  /*00c0*/  @!P1 LDG.E R8, desc[UR6][R6.64] ;  /* 0x0000000606089981 */ /* 0x008ea2000c1e1900 */
[----:B------:R-:W-:Y:S01]  /*00d0*/  LOP3.LUT P0, R10, R4, 0x1f, RZ, 0xc0, !PT ;  /* 0x0000001f040a7812 */ /* 0x000fe2000780c0ff */
[----:B------:R-:W0:Y:S01]  /*00e0*/  S2UR UR5, SR_CgaCtaId ;  /* 0x00000000000579c3 */ /* 0x000e220000008800 */
[----:B------:R-:W-:Y:S02]  /*00f0*/  UMOV UR4, 0x400 ;  /* 0x0000040000047882 */ /* 0x000fe40000000000 */
[C---:B------:R-:W-:Y:S02]  /*0100*/  ISETP.GE.U32.AND P2, PT, R10.reuse, 0x4, PT ;  /* 0x000000040a00780c */ /* 0x040fe40003f46070 */
[C---:B------:R-:W-:Y:S02]  /*0110*/  ISETP.GE.U32.AND P3, PT, R10.reuse, 0x8, PT ;  /* 0x000000080a00780c */ /* 0x040fe40003f66070 */
[C---:B------:R-:W-:Y:S02]  /*0120*/  ISETP.GE.U32.AND P4, PT, R10.reuse, 0x10, PT ;  /* 0x000000100a00780c */ /* 0x040fe40003f86070 */
[----:B------:R-:W-:Y:S01]  /*0130*/  ISETP.NE.AND P5, PT, R10, 0x1f, PT ;  /* 0x0000001f0a00780c */ /* 0x000fe20003fa5270 */
[----:B0-----:R-:W-:Y:S01]  /*0140*/  ULEA UR4, UR5, UR4, 0x18 ;  /* 0x0000000405047291 */ /* 0x001fe2000f8ec0ff */
[----:B--2---:R-:W0:Y:S02]  /*0150*/  SHFL.UP PT, R9, R8, 0x1, RZ ;  /* 0x0420000008097989 */ /* 0x004e2400000e00ff */
[----:B0-----:R-:W-:-:S02]  /*0160*/  SEL R9, R9, RZ, P0 ;  /* 0x000000ff09097207 */ /* 0x001fc40000000000 */
[----:B------:R-:W-:-:S03]  /*0170*/  ISETP.GE.U32.AND P0, PT, R10, 0x2, PT ;  /* 0x000000020a00780c */ /* 0x000fc60003f06070 */
[----:B------:R-:W-:-:S05]  /*0180*/  IMAD.IADD R9, R9, 0x1, R8 ;  /* 0x0000000109097824 */ /* 0x000fca00078e0208 */
[----:B------:R-:W0:Y:S02]  /*0190*/  SHFL.UP PT, R11, R9, 0x2, RZ ;  /* 0x04400000090b7989 */ /* 0x000e2400000e00ff */
[----:B0-----:R-:W-:-:S05]  /*01a0*/  SEL R12, R11, RZ, P0 ;  /* 0x000000ff0b0c7207 */ /* 0x001fca0000000000 */
[----:B------:R-:W-:Y:S01]  /*01b0*/  IMAD.IADD R12, R9, 0x1, R12 ;  /* 0x00000001090c7824 */ /* 0x000fe200078e020c */
[----:B------:R-:W-:-:S04]  /*01c0*/  SHF.R.U32.HI R9, RZ, 0x3, R4 ;  /* 0x00000003ff097819 */ /* 0x000fc80000011604 */
[----:B------:R-:W0:Y:S01]  /*01d0*/  SHFL.UP PT, R11, R12, 0x4, RZ ;  /* 0x048000000c0b7989 */ /* 0x000e2200000e00ff */
[----:B------:R-:W-:Y:S02]  /*01e0*/  LOP3.LUT R9, R9, 0x7c, RZ, 0xc0, !PT ;  /* 0x0000007c09097812 */ /* 0x000fe400078ec0ff */
[----:B0-----:R-:W-:-:S05]  /*01f0*/  SEL R11, R11, RZ, P2 ;  /* 0x000000ff0b0b7207 */ /* 0x001fca0001000000 */
[----:B------:R-:W-:-:S05]  /*0200*/  IMAD.IADD R11, R12, 0x1, R11 ;  /* 0x000000010c0b7824 */ /* 0x000fca00078e020b */
[----:B------:R-:W0:Y:S02]  /*0210*/  SHFL.UP PT, R6, R11, 0x8, RZ ;  /* 0x050000000b067989 */ /* 0x000e2400000e00ff */
[----:B0-----:R-:W-:-:S05]  /*0220*/  SEL R6, R6, RZ, P3 ;  /* 0x000000ff06067207 */ /* 0x001fca0001800000 */
[----:B------:R-:W-:-:S05]  /*0230*/  IMAD.IADD R7, R11, 0x1, R6 ;  /* 0x000000010b077824 */ /* 0x000fca00078e0206 */
[----:B------:R-:W0:Y:S02]  /*0240*/  SHFL.UP PT, R6, R7, 0x10, RZ ;  /* 0x0600000007067989 */ /* 0x000e2400000e00ff */
[----:B0-----:R-:W-:-:S04]  /*0250*/  SEL R6, R6, RZ, P4 ;  /* 0x000000ff06067207 */ /* 0x001fc80002000000 */
[----:B------:R-:W-:-:S05]  /*0260*/  IADD3 R6, PT, PT, R7, R6, RZ ;  /* 0x0000000607067210 */ /* 0x000fca0007ffe0ff */
[----:B------:R0:W-:Y:S01]  /*0270*/  @!P5 STS [R9+UR4], R6 ;  /* 0x000000060900d988 */ /* 0x0001e20008000804 */
[----:B------:R-:W-:Y:S01]  /*0280*/  BAR.SYNC.DEFER_BLOCKING 0x0 ;  /* 0x0000000000007b1d */ /* 0x000fe20000010000 */
[----:B------:R-:W-:-:S13]  /*0290*/  ISETP.GT.U32.AND P5, PT, R4, 0x1f, PT ;  /* 0x0000001f0400780c */ /* 0x000fda0003fa4070 */
[----:B0-----:R-:W-:Y:S05]  /*02a0*/  @P5 BRA `(.L_x_1) ;  /* 0x0000000000645947 */ /* 0x001fea0003800000 */
[----:B------:R-:W-:Y:S01]  /*02b0*/  UIADD3 UR5, UPT, UPT, UR8, 0x1f, URZ ;  /* 0x0000001f08057890 */ /* 0x000fe2000fffe0ff */
[----:B------:R-:W-:Y:S01]  /*02c0*/  IMAD.MOV.U32 R8, RZ, RZ, RZ ;  /* 0x000000ffff087224 */ /* 0x000fe200078e00ff */
[----:B------:R-:W-:Y:S02]  /*02d0*/  LEA R7, R10, UR4, 0x2 ;  /* 0x000000040a077c11 */ /* 0x000fe4000f8e10ff */
[----:B------:R-:W-:-:S06]  /*02e0*/  USHF.R.U32.HI UR5, URZ, 0x5, UR5 ;  /* 0x00000005ff057899 */ /* 0x000fcc0008011605 */
[----:B------:R-:W-:Y:S01]  /*02f0*/  ISETP.GE.U32.AND P5, PT, R4, UR5, PT ;  /* 0x0000000504007c0c */ /* 0x000fe2000bfa6070 */
[----:B------:R-:W-:-:S12]  /*0300*/  UMOV UR5, 0xffffffff ;  /* 0xffffffff00057882 */ /* 0x000fd80000000000 */
[----:B------:R0:W1:Y:S01]  /*0310*/  @!P5 LDS R8, [R7] ;  /* 0x000000000708d984 */ /* 0x0000620000000800 */
[----:B------:R-:W-:Y:S01]  /*0320*/  ISETP.NE.AND P5, PT, R10, RZ, PT ;  /* 0x000000ff0a00720c */ /* 0x000fe20003fa5270 */
[----:B------:R-:W-:-:S12]  /*0330*/  BRA.DIV UR5, `(.L_x_2) ;  /* 0x0000000205a07947 */ /* 0x000fd8000b800000 */
[----:B-1----:R-:W1:Y:S02]  /*0340*/  SHFL.UP PT, R10, R8, 0x1, RZ ;  /* 0x04200000080a7989 */ /* 0x002e6400000e00ff */
[----:B-1----:R-:W-:-:S05]  /*0350*/  SEL R11, R10, RZ, P5 ;  /* 0x000000ff0a0b7207 */ /* 0x002fca0002800000 */
[----:B------:R-:W-:-:S05]  /*0360*/  IMAD.IADD R11, R11, 0x1, R8 ;  /* 0x000000010b0b7824 */ /* 0x000fca00078e0208 */
[----:B------:R-:W1:Y:S02]  /*0370*/  SHFL.UP PT, R10, R11, 0x2, RZ ;  /* 0x044000000b0a7989 */ /* 0x000e6400000e00ff */
        /* <DEDUP_REMOVED lines=8> */
[----:B------:R1:W2:Y:S02]  /*0400*/  SHFL.UP PT, R8, R12, 0x10, RZ ;  /* 0x060000000c087989 */ /* 0x0002a400000e00ff */
.L_x_8:
[----:B--2---:R-:W-:-:S04]  /*0410*/  SEL R11, R8, RZ, P4 ;  /* 0x000000ff080b7207 */ /* 0x004fc80002000000 */
[----:B-1----:R-:W-:-:S05]  /*0420*/  IADD3 R12, PT, PT, R12, R11, RZ ;  /* 0x0000000b0c0c7210 */ /* 0x002fca0007ffe0ff */
[----:B------:R1:W-:Y:S02]  /*0430*/  STS [R7], R12 ;  /* 0x0000000c07007388 */ /* 0x0003e40000000800 */
.L_x_1:
[----:B------:R-:W-:Y:S05]  /*0440*/  WARPSYNC.ALL ;  /* 0x0000000000007948 */ /* 0x000fea0003800000 */
[----:B------:R-:W-:Y:S01]  /*0450*/  BAR.SYNC.DEFER_BLOCKING 0x0 ;  /* 0x0000000000007b1d */ /* 0x000fe20000010000 */
[----:B------:R-:W-:-:S05]  /*0460*/  ISETP.GE.U32.AND P2, PT, R4, 0x20, PT ;  /* 0x000000200400780c */ /* 0x000fca0003f46070 */
[----:B------:R-:W2:Y:S02]  /*0470*/  LDCU.64 UR10, c[0x0][0x390] ;  /* 0x00007200ff0a77ac */ /* 0x000ea40008000a00 */
[----:B------:R-:W3:Y:S06]  /*0480*/  @!P1 LDC.64 R10, c[0x0][0x388] ;  /* 0x0000e200ff0a9b82 */ /* 0x000eec0000000a00 */
[----:B------:R-:W4:Y:S01]  /*0490*/  @P2 LDS R9, [R9+UR4+-0x4] ;  /* 0xfffffc0409092984 */ /* 0x000f220008000800 */
[----:B--2---:R-:W-:-:S04]  /*04a0*/  ISETP.NE.U32.AND P0, PT, RZ, UR10, PT ;  /* 0x0000000aff007c0c */ /* 0x004fc8000bf05070 */
[----:B------:R-:W-:Y:S01]  /*04b0*/  ISETP.NE.AND.EX P0, PT, RZ, UR11, PT, P0 ;  /* 0x0000000bff007c0c */ /* 0x000fe2000bf05300 */
[----:B---3--:R-:W-:-:S04]  /*04c0*/  @!P1 IMAD.WIDE R10, R5, 0x4, R10 ;  /* 0x00000004050a9825 */ /* 0x008fc800078e020a */
[----:B----4-:R-:W-:-:S05]  /*04d0*/  @P2 IMAD.IADD R6, R6, 0x1, R9 ;  /* 0x0000000106062824 */ /* 0x010fca00078e0209 */
[----:B------:R2:W-:Y:S03]  /*04e0*/  @!P1 STG.E desc[UR6][R10.64], R6 ;  /* 0x000000060a009986 */ /* 0x0005e6000c101906 */
[----:B------:R-:W-:Y:S05]  /*04f0*/  @!P0 EXIT ;  /* 0x000000000000894d */ /* 0x000fea0003800000 */
[----:B------:R-:W-:Y:S01]  /*0500*/  BAR.SYNC.DEFER_BLOCKING 0x0 ;  /* 0x0000000000007b1d */ /* 0x000fe20000010000 */
[----:B------:R-:W-:-:S13]  /*0510*/  ISETP.NE.AND P0, PT, R4, RZ, PT ;  /* 0x000000ff0400720c */ /* 0x000fda0003f05270 */
[----:B------:R-:W-:Y:S05]  /*0520*/  @P0 EXIT ;  /* 0x000000000000094d */ /* 0x000fea0003800000 */
[----:B------:R-:W3:Y:S01]  /*0530*/  LDC.64 R4, c[0x0][0x388] ;  /* 0x0000e200ff047b82 */ /* 0x000ee20000000a00 */
[----:B------:R-:W-:-:S05]  /*0540*/  VIADDMNMX.U32 R2, R3, UR8, R2, PT ;  /* 0x0000000803027c46 */ /* 0x000fca000b800002 */
[----:B------:R-:W-:-:S04]  /*0550*/  VIADD R3, R2, 0xffffffff ;  /* 0xffffffff02037836 */ /* 0x000fc80000000000 */
[----:B---3--:R-:W-:Y:S02]  /*0560*/  IMAD.WIDE R2, R3, 0x4, R4 ;  /* 0x0000000403027825 */ /* 0x008fe400078e0204 */
[----:B------:R-:W3:Y:S04]  /*0570*/  LDC.64 R4, c[0x0][0x390] ;  /* 0x0000e400ff047b82 */ /* 0x000ee80000000a00 */
[----:B------:R-:W4:Y:S01]  /*0580*/  LDG.E R3, desc[UR6][R2.64] ;  /* 0x0000000602037981 */ /* 0x000f22000c1e1900 */
[----:B---3--:R-:W-:-:S05]  /*0590*/  IMAD.WIDE.U32 R4, R0, 0x4, R4 ;  /* 0x0000000400047825 */ /* 0x008fca00078e0004 */
[----:B----4-:R-:W-:Y:S01]  /*05a0*/  STG.E desc[UR6][R4.64], R3 ;  /* 0x0000000304007986 */ /* 0x010fe2000c101906 */
[----:B------:R-:W-:Y:S05]  /*05b0*/  EXIT ;  /* 0x000000000000794d */ /* 0x000fea0003800000 */
.L_x_2:
[----:B------:R-:W-:Y:S02]  /*05c0*/  HFMA2 R19, -RZ, RZ, 0, 0 ;  /* 0x00000000ff137431 */ /* 0x000fe400000001ff */
[----:B-1----:R-:W-:Y:S02]  /*05d0*/  IMAD.MOV.U32 R17, RZ, RZ, R8 ;  /* 0x000000ffff117224 */ /* 0x002fe400078e0008 */
[----:B------:R-:W-:Y:S02]  /*05e0*/  IMAD.MOV.U32 R16, RZ, RZ, 0x1 ;  /* 0x00000001ff107424 */ /* 0x000fe400078e00ff */
[----:B------:R-:W-:-:S07]  /*05f0*/  IMAD.MOV.U32 R14, RZ, RZ, -0x1 ;  /* 0xffffffffff0e7424 */ /* 0x000fce00078e00ff */
[----:B0-----:R-:W-:Y:S05]  /*0600*/  WARPSYNC.COLLECTIVE R14, `(.L_x_3) ;  /* 0x000000000e087348 */ /* 0x001fea0003c00000 */
[----:B------:R1:W2:Y:S02]  /*0610*/  SHFL.UP P6, R15, R17, R16, R19 ;  /* 0x04000010110f7389 */ /* 0x0002a400000c0013 */
[----:B012---:R-:W-:Y:S05]  /*0620*/  ENDCOLLECTIVE ;  /* 0x000000000000791b */ /* 0x007fea0003800000 */
.L_x_3:
[----:B------:R-:W-:Y:S01]  /*0630*/  MOV R16, 0x2 ;  /* 0x0000000200107802 */ /* 0x000fe20000000f00 */
[----:B------:R-:W-:-:S05]  /*0640*/  IMAD.MOV.U32 R10, RZ, RZ, R15 ;  /* 0x000000ffff0a7224 */ /* 0x000fca00078e000f */
[----:B------:R-:W-:-:S05]  /*0650*/  SEL R11, R10, RZ, P5 ;  /* 0x000000ff0a0b7207 */ /* 0x000fca0002800000 */
[----:B------:R-:W-:-:S04]  /*0660*/  IMAD.IADD R11, R11, 0x1, R8 ;  /* 0x000000010b0b7824 */ /* 0x000fc800078e0208 */
[----:B------:R-:W-:-:S07]  /*0670*/  IMAD.MOV.U32 R17, RZ, RZ, R11 ;  /* 0x000000ffff117224 */ /* 0x000fce00078e000b */
[----:B------:R-:W-:Y:S05]  /*0680*/  WARPSYNC.COLLECTIVE R14, `(.L_x_4) ;  /* 0x000000000e087348 */ /* 0x000fea0003c00000 */
[----:B------:R0:W1:Y:S02]  /*0690*/  SHFL.UP P6, R15, R17, R16, R19 ;  /* 0x04000010110f7389 */ /* 0x00006400000c0013 */
[----:B01----:R-:W-:Y:S05]  /*06a0*/  ENDCOLLECTIVE ;  /* 0x000000000000791b */ /* 0x003fea0003800000 */
.L_x_4:
[----:B------:R-:W-:Y:S02]  /*06b0*/  IMAD.MOV.U32 R16, RZ, RZ, 0x4 ;  /* 0x00000004ff107424 */ /* 0x000fe400078e00ff */
[----:B------:R-:W-:-:S05]  /*06c0*/  IMAD.MOV.U32 R10, RZ, RZ, R15 ;  /* 0x000000ffff0a7224 */ /* 0x000fca00078e000f */
[----:B------:R-:W-:-:S05]  /*06d0*/  SEL R10, R10, RZ, P0 ;  /* 0x000000ff0a0a7207 */ /* 0x000fca0000000000 */
[----:B------:R-:W-:-:S04]  /*06e0*/  IMAD.IADD R10, R11, 0x1, R10 ;  /* 0x000000010b0a7824 */ /* 0x000fc800078e020a */
[----:B------:R-:W-:-:S07]  /*06f0*/  IMAD.MOV.U32 R17, RZ, RZ, R10 ;  /* 0x000000ffff117224 */ /* 0x000fce00078e000a */
[----:B------:R-:W-:Y:S05]  /*0700*/  WARPSYNC.COLLECTIVE R14, `(.L_x_5) ;  /* 0x000000000e087348 */ /* 0x000fea0003c00000 */
[----:B------:R0:W1:Y:S02]  /*0710*/  SHFL.UP P6, R15, R17, R16, R19 ;  /* 0x04000010110f7389 */ /* 0x00006400000c0013 */
[----:B01----:R-:W-:Y:S05]  /*0720*/  ENDCOLLECTIVE ;  /* 0x000000000000791b */ /* 0x003fea0003800000 */
.L_x_5:
[----:B------:R-:W-:Y:S01]  /*0730*/  IMAD.MOV.U32 R16, RZ, RZ, 0x8 ;  /* 0x00000008ff107424 */ /* 0x000fe200078e00ff */
[----:B------:R-:W-:-:S04]  /*0740*/  MOV R12, R15 ;  /* 0x0000000f000c7202 */ /* 0x000fc80000000f00 */
[----:B------:R-:W-:-:S05]  /*0750*/  SEL R13, R12, RZ, P2 ;  /* 0x000000ff0c0d7207 */ /* 0x000fca0001000000 */
[----:B------:R-:W-:-:S04]  /*0760*/  IMAD.IADD R13, R10, 0x1, R13 ;  /* 0x000000010a0d7824 */ /* 0x000fc800078e020d */
[----:B------:R-:W-:-:S07]  /*0770*/  IMAD.MOV.U32 R17, RZ, RZ, R13 ;  /* 0x000000ffff117224 */ /* 0x000fce00078e000d */
[----:B------:R-:W-:Y:S05]  /*0780*/  WARPSYNC.COLLECTIVE R14, `(.L_x_6) ;  /* 0x000000000e087348 */ /* 0x000fea0003c00000 */
[----:B------:R0:W1:Y:S02]  /*0790*/  SHFL.UP P6, R15, R17, R16, R19 ;  /* 0x04000010110f7389 */ /* 0x00006400000c0013 */
[----:B01----:R-:W-:Y:S05]  /*07a0*/  ENDCOLLECTIVE ;  /* 0x000000000000791b */ /* 0x003fea0003800000 */
.L_x_6:
[----:B------:R-:W-:Y:S02]  /*07b0*/  IMAD.MOV.U32 R16, RZ, RZ, 0x10 ;  /* 0x00000010ff107424 */ /* 0x000fe400078e00ff */
[----:B------:R-:W-:-:S05]  /*07c0*/  IMAD.MOV.U32 R12, RZ, RZ, R15 ;  /* 0x000000ffff0c7224 */ /* 0x000fca00078e000f */
[----:B------:R-:W-:-:S04]  /*07d0*/  SEL R12, R12, RZ, P3 ;  /* 0x000000ff0c0c7207 */ /* 0x000fc80001800000 */
[----:B------:R-:W-:-:S05]  /*07e0*/  IADD3 R12, PT, PT, R13, R12, RZ ;  /* 0x0000000c0d0c7210 */ /* 0x000fca0007ffe0ff */
[----:B------:R-:W-:-:S07]  /*07f0*/  IMAD.MOV.U32 R17, RZ, RZ, R12 ;  /* 0x000000ffff117224 */ /* 0x000fce00078e000c */
[----:B------:R-:W-:Y:S05]  /*0800*/  WARPSYNC.COLLECTIVE R14, `(.L_x_7) ;  /* 0x000000000e087348 */ /* 0x000fea0003c00000 */
[----:B------:R0:W1:Y:S02]  /*0810*/  SHFL.UP P6, R15, R17, R16, R19 ;  /* 0x04000010110f7389 */ /* 0x00006400000c0013 */
[----:B01----:R-:W-:Y:S05]  /*0820*/  ENDCOLLECTIVE ;  /* 0x000000000000791b */ /* 0x003fea0003800000 */
.L_x_7:
[----:B------:R-:W-:Y:S01]  /*0830*/  IMAD.MOV.U32 R8, RZ, RZ, R15 ;  /* 0x000000ffff087224 */ /* 0x000fe200078e000f */
[----:B------:R-:W-:Y:S06]  /*0840*/  BRA `(.L_x_8) ;  /* 0xfffffff800f07947 */ /* 0x000fec000383ffff */
.L_x_9:
        /* <DEDUP_REMOVED lines=11> */
.L_x_11:


//--------------------- .nv.shared._Z17add_block_offsetsPiPKii --------------------------
	.section	.nv.shared._Z17add_block_offsetsPiPKii,"aw",@nobits
	.sectionflags	@""
	.align	16
	.zero		1024


//--------------------- .nv.shared.reserved.0     --------------------------
	.section	.nv.shared.reserved.0,"aw",@nobits
	.weak		__nv_reservedSMEM_offset_0_alias
	.size		__nv_reservedSMEM_offset_0_alias, 0, 64
	.other		__nv_reservedSMEM_offset_0_alias,@"STO_CUDA_RESERVED_SHARED STV_DEFAULT"
__nv_reservedSMEM_offset_0_alias:
	.zero		0
	.zero		64


//--------------------- .nv.shared._Z20block_scan_inclusivePKiPiS1_i --------------------------
	.section	.nv.shared._Z20block_scan_inclusivePKiPiS1_i,"aw",@nobits
	.sectionflags	@""
	.align	16
	.zero		1024


//--------------------- .nv.constant0._Z17add_block_offsetsPiPKii --------------------------
	.section	.nv.constant0._Z17add_block_offsetsPiPKii,"a",@progbits
	.sectionflags	@""
	.align	4
.nv.constant0._Z17add_block_offsetsPiPKii:
	.zero		916


//--------------------- .nv.constant0._Z20block_scan_inclusivePKiPiS1_i --------------------------
	.section	.nv.constant0._Z20block_scan_inclusivePKiPiS1_i,"a",@progbits
	.sectionflags	@""
	.align	4
.nv.constant0._Z20block_scan_inclusivePKiPiS1_i:
	.zero		924


//--------------------- SYMBOLS --------------------------

	.type		.nv.reservedSmem.offset0,@object
	.size		.nv.reservedSmem.offset0,0x4
	.type		.nv.reservedSmem.cap,@object
	.size		.nv.reservedSmem.cap,0x4
